//
// Generated by NVIDIA NVVM Compiler
//
// Compiler Build ID: CL-36424714
// Cuda compilation tools, release 13.0, V13.0.88
// Based on NVVM 20.0.0
//

.version 9.0
.target sm_100
.address_size 64

	// .globl	_Z21gpu_scan_hillissteelePiS_i
.extern .shared .align 16 .b8 sh_data_[];

.visible .entry _Z21gpu_scan_hillissteelePiS_i(
	.param .u64 .ptr .align 1 _Z21gpu_scan_hillissteelePiS_i_param_0,
	.param .u64 .ptr .align 1 _Z21gpu_scan_hillissteelePiS_i_param_1,
	.param .u32 _Z21gpu_scan_hillissteelePiS_i_param_2
)
{
	.reg .pred 	%p<4>;
	.reg .b32 	%r<16>;
	.reg .b32 	%f<6>;
	.reg .b64 	%rd<9>;

	ld.param.u64 	%rd2, [_Z21gpu_scan_hillissteelePiS_i_param_0];
	ld.param.u64 	%rd1, [_Z21gpu_scan_hillissteelePiS_i_param_1];
	ld.param.u32 	%r5, [_Z21gpu_scan_hillissteelePiS_i_param_2];
	cvta.to.global.u64 	%rd3, %rd2;
	mov.u32 	%r1, %tid.x;
	mul.wide.u32 	%rd4, %r1, 4;
	add.s64 	%rd5, %rd3, %rd4;
	ld.global.u32 	%r6, [%rd5];
	cvt.rn.f32.s32 	%f1, %r6;
	shl.b32 	%r7, %r1, 2;
	mov.u32 	%r8, sh_data_;
	add.s32 	%r2, %r8, %r7;
	st.shared.f32 	[%r2], %f1;
	bar.sync 	0;
	setp.lt.s32 	%p1, %r5, 2;
	@%p1 bra 	$L__BB0_5;
	mov.b32 	%r15, 1;
$L__BB0_2:
	setp.lt.s32 	%p2, %r1, %r15;
	@%p2 bra 	$L__BB0_4;
	sub.s32 	%r10, %r1, %r15;
	shl.b32 	%r11, %r10, 2;
	add.s32 	%r13, %r8, %r11;
	ld.shared.f32 	%f2, [%r13];
	ld.shared.f32 	%f3, [%r2];
	add.f32 	%f4, %f2, %f3;
	st.shared.f32 	[%r2], %f4;
$L__BB0_4:
	bar.sync 	0;
	shl.b32 	%r15, %r15, 1;
	setp.lt.s32 	%p3, %r15, %r5;
	@%p3 bra 	$L__BB0_2;
$L__BB0_5:
	cvta.to.global.u64 	%rd6, %rd1;
	ld.shared.f32 	%f5, [%r2];
	cvt.rzi.s32.f32 	%r14, %f5;
	add.s64 	%rd8, %rd6, %rd4;
	st.global.u32 	[%rd8], %r14;
	ret;

}


// ===== COMPILED SASS (sm_100) =====

	.target	sm_100

	.elftype	@"ET_EXEC"


//--------------------- .note.nv.tkinfo           --------------------------
	.section	.note.nv.tkinfo,"",@"SHT_NOTE"
	.sectionflags	@"SHF_NOTE_NV_TKINFO"
	.tkinfo
        /*0018*/ 	.word	0x00000002
        /*0030*/ 	.string	""
        /*0030*/ 	.string	"ptxas"
        /*0030*/ 	.string	"Cuda compilation tools, release 13.0, V13.0.88"
        /*0030*/ 	.string	"Build cuda_13.0.r13.0/compiler.36424714_0"
        /*0030*/ 	.string	"-arch sm_100 -m 64 "



//--------------------- .note.nv.cuinfo           --------------------------
	.section	.note.nv.cuinfo,"",@"SHT_NOTE"
	.sectionflags	@"SHF_NOTE_NV_CUINFO"
        /*0018*/ 	.short	0x0002
        /*001a*/ 	.short	0x0064
        /*001c*/ 	.short	0x0082
	.zero		2


//--------------------- .nv.info                  --------------------------
	.section	.nv.info,"",@"SHT_CUDA_INFO"
	.align	4


	//----- nvinfo : EIATTR_REGCOUNT
	.align		4
        /*0000*/ 	.byte	0x04, 0x2f
        /*0002*/ 	.short	(.L_1 - .L_0)
	.align		4
.L_0:
        /*0004*/ 	.word	index@(_Z21gpu_scan_hillissteelePiS_i)
        /*0008*/ 	.word	0x0000000c


	//----- nvinfo : EIATTR_FRAME_SIZE
	.align		4
.L_1:
        /*000c*/ 	.byte	0x04, 0x11
        /*000e*/ 	.short	(.L_3 - .L_2)
	.align		4
.L_2:
        /*0010*/ 	.word	index@(_Z21gpu_scan_hillissteelePiS_i)
        /*0014*/ 	.word	0x00000000


	//----- nvinfo : EIATTR_MIN_STACK_SIZE
	.align		4
.L_3:
        /*0018*/ 	.byte	0x04, 0x12
        /*001a*/ 	.short	(.L_5 - .L_4)
	.align		4
.L_4:
        /*001c*/ 	.word	index@(_Z21gpu_scan_hillissteelePiS_i)
        /*0020*/ 	.word	0x00000000
.L_5:


//--------------------- .nv.compat                --------------------------
	.section	.nv.compat,"",@"SHT_CUDA_COMPAT_INFO"
	.align	4
        /*0000*/ 	.byte	0x02, 0x09, 0x00, 0x00, 0x02, 0x02, 0x01, 0x00, 0x02, 0x05, 0x05, 0x00, 0x03, 0x07, 0x01, 0x01
        /*0010*/ 	.byte	0x02, 0x03, 0x00, 0x00, 0x02, 0x06, 0x01, 0x00, 0x04, 0x0b, 0x08, 0x00, 0x09, 0x00, 0x00, 0x00
        /*0020*/ 	.byte	0x00, 0x00, 0x00, 0x00


//--------------------- .nv.info._Z21gpu_scan_hillissteelePiS_i --------------------------
	.section	.nv.info._Z21gpu_scan_hillissteelePiS_i,"",@"SHT_CUDA_INFO"
	.sectionflags	@""
	.align	4


	//----- nvinfo : EIATTR_CUDA_API_VERSION
	.align		4
        /*0000*/ 	.byte	0x04, 0x37
        /*0002*/ 	.short	(.L_7 - .L_6)
.L_6:
        /*0004*/ 	.word	0x00000082


	//----- nvinfo : EIATTR_KPARAM_INFO
	.align		4
.L_7:
        /*0008*/ 	.byte	0x04, 0x17
        /*000a*/ 	.short	(.L_9 - .L_8)
.L_8:
        /*000c*/ 	.word	0x00000000
        /*0010*/ 	.short	0x0002
        /*0012*/ 	.short	0x0010
        /*0014*/ 	.byte	0x00, 0xf0, 0x11, 0x00


	//----- nvinfo : EIATTR_KPARAM_INFO
	.align		4
.L_9:
        /*0018*/ 	.byte	0x04, 0x17
        /*001a*/ 	.short	(.L_11 - .L_10)
.L_10:
        /*001c*/ 	.word	0x00000000
        /*0020*/ 	.short	0x0001
        /*0022*/ 	.short	0x0008
        /*0024*/ 	.byte	0x00, 0xf5, 0x21, 0x00


	//----- nvinfo : EIATTR_KPARAM_INFO
	.align		4
.L_11:
        /*0028*/ 	.byte	0x04, 0x17
        /*002a*/ 	.short	(.L_13 - .L_12)
.L_12:
        /*002c*/ 	.word	0x00000000
        /*0030*/ 	.short	0x0000
        /*0032*/ 	.short	0x0000
        /*0034*/ 	.byte	0x00, 0xf5, 0x21, 0x00


	//----- nvinfo : EIATTR_SPARSE_MMA_MASK
	.align		4
.L_13:
        /*0038*/ 	.byte	0x03, 0x50
        /*003a*/ 	.short	0x0000


	//----- nvinfo : EIATTR_MAXREG_COUNT
	.align		4
        /*003c*/ 	.byte	0x03, 0x1b
        /*003e*/ 	.short	0x00ff


	//----- nvinfo : EIATTR_NUM_BARRIERS
	.align		4
        /*0040*/ 	.byte	0x02, 0x4c
        /*0042*/ 	.byte	0x01
	.zero		1


	//----- nvinfo : EIATTR_MERCURY_ISA_VERSION
	.align		4
        /*0044*/ 	.byte	0x03, 0x5f
        /*0046*/ 	.short	0x0101


	//----- nvinfo : EIATTR_VRC_CTA_INIT_COUNT
	.align		4
        /*0048*/ 	.byte	0x02, 0x4a
	.zero		1
	.zero		1


	//----- nvinfo : EIATTR_EXIT_INSTR_OFFSETS
	.align		4
        /*004c*/ 	.byte	0x04, 0x1c
        /*004e*/ 	.short	(.L_15 - .L_14)


	//   ....[0]....
.L_14:
        /*0050*/ 	.word	0x00000220


	//----- nvinfo : EIATTR_CBANK_PARAM_SIZE
	.align		4
.L_15:
        /*0054*/ 	.byte	0x03, 0x19
        /*0056*/ 	.short	0x0014


	//----- nvinfo : EIATTR_PARAM_CBANK
	.align		4
        /*0058*/ 	.byte	0x04, 0x0a
        /*005a*/ 	.short	(.L_17 - .L_16)
	.align		4
.L_16:
        /*005c*/ 	.word	index@(.nv.constant0._Z21gpu_scan_hillissteelePiS_i)
        /*0060*/ 	.short	0x0380
        /*0062*/ 	.short	0x0014


	//----- nvinfo : EIATTR_SW_WAR
	.align		4
.L_17:
        /*0064*/ 	.byte	0x04, 0x36
        /*0066*/ 	.short	(.L_19 - .L_18)
.L_18:
        /*0068*/ 	.word	0x00000008
.L_19:


//--------------------- .nv.callgraph             --------------------------
	.section	.nv.callgraph,"",@"SHT_CUDA_CALLGRAPH"
	.align	4
	.sectionentsize	8
	.align		4
        /*0000*/ 	.word	0x00000000
	.align		4
        /*0004*/ 	.word	0xffffffff
	.align		4
        /*0008*/ 	.word	0x00000000
	.align		4
        /*000c*/ 	.word	0xfffffffe
	.align		4
        /*0010*/ 	.word	0x00000000
	.align		4
        /*0014*/ 	.word	0xfffffffd
	.align		4
        /*0018*/ 	.word	0x00000000
	.align		4
        /*001c*/ 	.word	0xfffffffc


//--------------------- .text._Z21gpu_scan_hillissteelePiS_i --------------------------
	.section	.text._Z21gpu_scan_hillissteelePiS_i,"ax",@progbits
	.align	128
        .global         _Z21gpu_scan_hillissteelePiS_i
        .type           _Z21gpu_scan_hillissteelePiS_i,@function
        .size           _Z21gpu_scan_hillissteelePiS_i,(.L_x_3 - _Z21gpu_scan_hillissteelePiS_i)
        .other          _Z21gpu_scan_hillissteelePiS_i,@"STO_CUDA_ENTRY STV_DEFAULT"
_Z21gpu_scan_hillissteelePiS_i:
.text._Z21gpu_scan_hillissteelePiS_i:
[----:B------:R-:W-:Y:S01]  /*0000*/  LDC R1, c[0x0][0x37c] ;  /* 0x0000df00ff017b82 */ /* 0x000fe20000000800 */
[----:B------:R-:W0:Y:S07]  /*0010*/  S2R R9, SR_TID.X ;  /* 0x0000000000097919 */ /* 0x000e2e0000002100 */
[----:B------:R-:W0:Y:S01]  /*0020*/  LDC.64 R2, c[0x0][0x380] ;  /* 0x0000e000ff027b82 */ /* 0x000e220000000a00 */
[----:B------:R-:W1:Y:S01]  /*0030*/  LDCU.64 UR6, c[0x0][0x358] ;  /* 0x00006b00ff0677ac */ /* 0x000e620008000a00 */
[----:B------:R-:W2:Y:S01]  /*0040*/  LDCU UR8, c[0x0][0x390] ;  /* 0x00007200ff0877ac */ /* 0x000ea20008000800 */
[----:B0-----:R-:W-:-:S06]  /*0050*/  IMAD.WIDE.U32 R2, R9, 0x4, R2 ;  /* 0x0000000409027825 */ /* 0x001fcc00078e0002 */
[----:B-1----:R-:W3:Y:S01]  /*0060*/  LDG.E R2, desc[UR6][R2.64] ;  /* 0x0000000602027981 */ /* 0x002ee2000c1e1900 */
[----:B------:R-:W0:Y:S01]  /*0070*/  S2UR UR5, SR_CgaCtaId ;  /* 0x00000000000579c3 */ /* 0x000e220000008800 */
[----:B------:R-:W-:Y:S01]  /*0080*/  UMOV UR4, 0x400 ;  /* 0x0000040000047882 */ /* 0x000fe20000000000 */
[----:B--2---:R-:W-:Y:S02]  /*0090*/  UISETP.GE.AND UP0, UPT, UR8, 0x2, UPT ;  /* 0x000000020800788c */ /* 0x004fe4000bf06270 */
[----:B0-----:R-:W-:-:S06]  /*00a0*/  ULEA UR4, UR5, UR4, 0x18 ;  /* 0x0000000405047291 */ /* 0x001fcc000f8ec0ff */
[----:B------:R-:W-:Y:S02]  /*00b0*/  LEA R5, R9, UR4, 0x2 ;  /* 0x0000000409057c11 */ /* 0x000fe4000f8e10ff */
[----:B---3--:R-:W-:-:S05]  /*00c0*/  I2FP.F32.S32 R0, R2 ;  /* 0x0000000200007245 */ /* 0x008fca0000201400 */
[----:B------:R0:W-:Y:S01]  /*00d0*/  STS [R5], R0 ;  /* 0x0000000005007388 */ /* 0x0001e20000000800 */
[----:B------:R-:W-:Y:S06]  /*00e0*/  BAR.SYNC.DEFER_BLOCKING 0x0 ;  /* 0x0000000000007b1d */ /* 0x000fec0000010000 */
[----:B------:R-:W-:Y:S05]  /*00f0*/  BRA.U !UP0, `(.L_x_0) ;  /* 0x0000000108347547 */ /* 0x000fea000b800000 */
[----:B------:R-:W1:Y:S01]  /*0100*/  LDCU UR8, c[0x0][0x390] ;  /* 0x00007200ff0877ac */ /* 0x000e620008000800 */
[----:B------:R-:W-:-:S05]  /*0110*/  UMOV UR5, 0x1 ;  /* 0x0000000100057882 */ /* 0x000fca0000000000 */
.L_x_1:
[----:B------:R-:W-:-:S13]  /*0120*/  ISETP.GE.AND P0, PT, R9, UR5, PT ;  /* 0x0000000509007c0c */ /* 0x000fda000bf06270 */
[----:B0-----:R-:W-:Y:S01]  /*0130*/  @P0 IADD3 R0, PT, PT, R9, -UR5, RZ ;  /* 0x8000000509000c10 */ /* 0x001fe2000fffe0ff */
[----:B------:R-:W-:Y:S01]  /*0140*/  @P0 LDS R3, [R5] ;  /* 0x0000000005030984 */ /* 0x000fe20000000800 */
[----:B------:R-:W-:Y:S02]  /*0150*/  USHF.L.U32 UR5, UR5, 0x1, URZ ;  /* 0x0000000105057899 */ /* 0x000fe400080006ff */
[----:B------:R-:W-:Y:S02]  /*0160*/  @P0 LEA R0, R0, UR4, 0x2 ;  /* 0x0000000400000c11 */ /* 0x000fe4000f8e10ff */
[----:B-1----:R-:W-:-:S04]  /*0170*/  UISETP.GE.AND UP0, UPT, UR5, UR8, UPT ;  /* 0x000000080500728c */ /* 0x002fc8000bf06270 */
[----:B------:R-:W0:Y:S02]  /*0180*/  @P0 LDS R0, [R0] ;  /* 0x0000000000000984 */ /* 0x000e240000000800 */
[----:B0-2---:R-:W-:-:S05]  /*0190*/  @P0 FADD R2, R0, R3 ;  /* 0x0000000300020221 */ /* 0x005fca0000000000 */
[----:B------:R2:W-:Y:S01]  /*01a0*/  @P0 STS [R5], R2 ;  /* 0x0000000205000388 */ /* 0x0005e20000000800 */
[----:B------:R-:W-:Y:S06]  /*01b0*/  BAR.SYNC.DEFER_BLOCKING 0x0 ;  /* 0x0000000000007b1d */ /* 0x000fec0000010000 */
[----:B------:R-:W-:Y:S05]  /*01c0*/  BRA.U !UP0, `(.L_x_1) ;  /* 0xfffffffd08d47547 */ /* 0x000fea000b83ffff */
.L_x_0:
[----:B0-2---:R-:W0:Y:S01]  /*01d0*/  LDS R5, [R5] ;  /* 0x0000000005057984 */ /* 0x005e220000000800 */
[----:B------:R-:W1:Y:S02]  /*01e0*/  LDC.64 R2, c[0x0][0x388] ;  /* 0x0000e200ff027b82 */ /* 0x000e640000000a00 */
[----:B-1----:R-:W-:Y:S01]  /*01f0*/  IMAD.WIDE.U32 R2, R9, 0x4, R2 ;  /* 0x0000000409027825 */ /* 0x002fe200078e0002 */
[----:B0-----:R-:W0:Y:S04]  /*0200*/  F2I.TRUNC.NTZ R7, R5 ;  /* 0x0000000500077305 */ /* 0x001e28000020f100 */
[----:B0-----:R-:W-:Y:S01]  /*0210*/  STG.E desc[UR6][R2.64], R7 ;  /* 0x0000000702007986 */ /* 0x001fe2000c101906 */
[----:B------:R-:W-:Y:S05]  /*0220*/  EXIT ;  /* 0x000000000000794d */ /* 0x000fea0003800000 */
.L_x_2:
[----:B------:R-:W-:-:S00]  /*0230*/  BRA `(.L_x_2) ;  /* 0xfffffffc00fc7947 */ /* 0x000fc0000383ffff */
[----:B------:R-:W-:-:S00]  /*0240*/  NOP ;  /* 0x0000000000007918 */ /* 0x000fc00000000000 */
        /* <DEDUP_REMOVED lines=11> */
.L_x_3:


//--------------------- .nv.shared._Z21gpu_scan_hillissteelePiS_i --------------------------
	.section	.nv.shared._Z21gpu_scan_hillissteelePiS_i,"aw",@nobits
	.sectionflags	@""
	.align	16
	.zero		1024


//--------------------- .nv.shared.reserved.0     --------------------------
	.section	.nv.shared.reserved.0,"aw",@nobits
	.weak		__nv_reservedSMEM_offset_0_alias
	.size		__nv_reservedSMEM_offset_0_alias, 0, 64
	.other		__nv_reservedSMEM_offset_0_alias,@"STO_CUDA_RESERVED_SHARED STV_DEFAULT"
__nv_reservedSMEM_offset_0_alias:
	.zero		0
	.zero		64


//--------------------- .nv.constant0._Z21gpu_scan_hillissteelePiS_i --------------------------
	.section	.nv.constant0._Z21gpu_scan_hillissteelePiS_i,"a",@progbits
	.sectionflags	@""
	.align	4
.nv.constant0._Z21gpu_scan_hillissteelePiS_i:
	.zero		916


//--------------------- SYMBOLS --------------------------

	.type		.nv.reservedSmem.offset0,@object
	.size		.nv.reservedSmem.offset0,0x4
	.type		.nv.reservedSmem.cap,@object
	.size		.nv.reservedSmem.cap,0x4
